	.headerflags	@"EF_CUDA_TEXMODE_UNIFIED EF_CUDA_64BIT_ADDRESS EF_CUDA_ACCELERATORS EF_CUDA_SM90 EF_CUDA_VIRTUAL_SM(EF_CUDA_SM90)"
	.elftype	@"ET_EXEC"


//--------------------- .nv.info                  --------------------------
	.section	.nv.info,"",@"SHT_CUDA_INFO"
	.align	4


	//----- nvinfo : EIATTR_REGCOUNT
	.align		4
        /*0000*/ 	.byte	0x04, 0x2f
        /*0002*/ 	.short	(.L_1 - .L_0)
	.align		4
.L_0:
        /*0004*/ 	.word	index@(triton_poi_fused_squeeze_6)
        /*0008*/ 	.word	0x0000001a


	//----- nvinfo : EIATTR_MIN_STACK_SIZE
	.align		4
.L_1:
        /*000c*/ 	.byte	0x04, 0x12
        /*000e*/ 	.short	(.L_3 - .L_2)
	.align		4
.L_2:
        /*0010*/ 	.word	index@(triton_poi_fused_squeeze_6)
        /*0014*/ 	.word	0x00000000


	//----- nvinfo : EIATTR_FRAME_SIZE
	.align		4
.L_3:
        /*0018*/ 	.byte	0x04, 0x11
        /*001a*/ 	.short	(.L_5 - .L_4)
	.align		4
.L_4:
        /*001c*/ 	.word	index@(triton_poi_fused_squeeze_6)
        /*0020*/ 	.word	0x00000000


	//----- nvinfo : EIATTR_MIN_STACK_SIZE
	.align		4
.L_5:
        /*0024*/ 	.byte	0x04, 0x12
        /*0026*/ 	.short	(.L_7 - .L_6)
	.align		4
.L_6:
        /*0028*/ 	.word	index@(triton_poi_fused_squeeze_6)
        /*002c*/ 	.word	0x00000000
.L_7:


//--------------------- .nv.info.triton_poi_fused_squeeze_6 --------------------------
	.section	.nv.info.triton_poi_fused_squeeze_6,"",@"SHT_CUDA_INFO"
	.sectionflags	@""
	.align	4


	//----- nvinfo : EIATTR_CUDA_API_VERSION
	.align		4
        /*0000*/ 	.byte	0x04, 0x37
        /*0002*/ 	.short	(.L_9 - .L_8)
.L_8:
        /*0004*/ 	.word	0x0000007c


	//----- nvinfo : EIATTR_KPARAM_INFO
	.align		4
.L_9:
        /*0008*/ 	.byte	0x04, 0x17
        /*000a*/ 	.short	(.L_11 - .L_10)
.L_10:
        /*000c*/ 	.word	0x00000000
        /*0010*/ 	.short	0x0003
        /*0012*/ 	.short	0x0014
        /*0014*/ 	.byte	0x00, 0xf0, 0x11, 0x00


	//----- nvinfo : EIATTR_KPARAM_INFO
	.align		4
.L_11:
        /*0018*/ 	.byte	0x04, 0x17
        /*001a*/ 	.short	(.L_13 - .L_12)
.L_12:
        /*001c*/ 	.word	0x00000000
        /*0020*/ 	.short	0x0002
        /*0022*/ 	.short	0x0010
        /*0024*/ 	.byte	0x00, 0xf0, 0x11, 0x00


	//----- nvinfo : EIATTR_KPARAM_INFO
	.align		4
.L_13:
        /*0028*/ 	.byte	0x04, 0x17
        /*002a*/ 	.short	(.L_15 - .L_14)
.L_14:
        /*002c*/ 	.word	0x00000000
        /*0030*/ 	.short	0x0001
        /*0032*/ 	.short	0x0008
        /*0034*/ 	.byte	0x00, 0xf4, 0x21, 0x00


	//----- nvinfo : EIATTR_KPARAM_INFO
	.align		4
.L_15:
        /*0038*/ 	.byte	0x04, 0x17
        /*003a*/ 	.short	(.L_17 - .L_16)
.L_16:
        /*003c*/ 	.word	0x00000000
        /*0040*/ 	.short	0x0000
        /*0042*/ 	.short	0x0000
        /*0044*/ 	.byte	0x00, 0xf4, 0x21, 0x00


	//----- nvinfo : EIATTR_SPARSE_MMA_MASK
	.align		4
.L_17:
        /*0048*/ 	.byte	0x03, 0x50
        /*004a*/ 	.short	0x0000


	//----- nvinfo : EIATTR_MAXREG_COUNT
	.align		4
        /*004c*/ 	.byte	0x03, 0x1b
        /*004e*/ 	.short	0x00ff


	//----- nvinfo : EIATTR_EXIT_INSTR_OFFSETS
	.align		4
        /*0050*/ 	.byte	0x04, 0x1c
        /*0052*/ 	.short	(.L_19 - .L_18)


	//   ....[0]....
.L_18:
        /*0054*/ 	.word	0x000004e0


	//   ....[1]....
        /*0058*/ 	.word	0x00000560


	//----- nvinfo : EIATTR_REQNTID
	.align		4
.L_19:
        /*005c*/ 	.byte	0x04, 0x10
        /*005e*/ 	.short	(.L_21 - .L_20)
.L_20:
        /*0060*/ 	.word	0x00000080
        /*0064*/ 	.word	0x00000001
        /*0068*/ 	.word	0x00000001


	//----- nvinfo : EIATTR_CBANK_PARAM_SIZE
	.align		4
.L_21:
        /*006c*/ 	.byte	0x03, 0x19
        /*006e*/ 	.short	0x0018


	//----- nvinfo : EIATTR_PARAM_CBANK
	.align		4
        /*0070*/ 	.byte	0x04, 0x0a
        /*0072*/ 	.short	(.L_23 - .L_22)
	.align		4
.L_22:
        /*0074*/ 	.word	index@(.nv.constant0.triton_poi_fused_squeeze_6)
        /*0078*/ 	.short	0x0210
        /*007a*/ 	.short	0x0018


	//----- nvinfo : EIATTR_SW_WAR
	.align		4
.L_23:
        /*007c*/ 	.byte	0x04, 0x36
        /*007e*/ 	.short	(.L_25 - .L_24)
.L_24:
        /*0080*/ 	.word	0x00000008
.L_25:


//--------------------- .nv.callgraph             --------------------------
	.section	.nv.callgraph,"",@"SHT_CUDA_CALLGRAPH"
	.align	4
	.sectionentsize	8
	.align		4
        /*0000*/ 	.word	0x00000000
	.align		4
        /*0004*/ 	.word	0xffffffff
	.align		4
        /*0008*/ 	.word	0x00000000
	.align		4
        /*000c*/ 	.word	0xfffffffe
	.align		4
        /*0010*/ 	.word	0x00000000
	.align		4
        /*0014*/ 	.word	0xfffffffd
	.align		4
        /*0018*/ 	.word	0x00000000
	.align		4
        /*001c*/ 	.word	0xfffffffc


//--------------------- .text.triton_poi_fused_squeeze_6 --------------------------
	.section	.text.triton_poi_fused_squeeze_6,"ax",@progbits
	.sectionflags	@"SHF_BARRIERS=1"
	.align	128
        .global         triton_poi_fused_squeeze_6
        .type           triton_poi_fused_squeeze_6,@function
        .size           triton_poi_fused_squeeze_6,(.L_x_1 - triton_poi_fused_squeeze_6)
        .other          triton_poi_fused_squeeze_6,@"STO_CUDA_ENTRY STV_DEFAULT"
triton_poi_fused_squeeze_6:
.text.triton_poi_fused_squeeze_6:
[----:B------:R-:W0:Y:S02]  /*0000*/  LDC R1, c[0x0][0x28] ;  /* 0x00000a00ff017b82 */ /* 0x000e240000000800 */
[----:B------:R-:W1:Y:S01]  /*0010*/  S2R R17, SR_CTAID.Y ;  /* 0x0000000000117919 */ /* 0x000e620000002600 */
[----:B------:R-:W2:Y:S01]  /*0020*/  LDC.64 R4, c[0x0][0x210] ;  /* 0x00008400ff047b82 */ /* 0x000ea20000000a00 */
[----:B------:R-:W-:Y:S02]  /*0030*/  CS2R R8, SRZ ;  /* 0x0000000000087805 */ /* 0x000fe4000001ff00 */
[----:B------:R-:W-:Y:S01]  /*0040*/  CS2R R10, SRZ ;  /* 0x00000000000a7805 */ /* 0x000fe2000001ff00 */
[----:B------:R-:W3:Y:S01]  /*0050*/  S2R R2, SR_TID.X ;  /* 0x0000000000027919 */ /* 0x000ee20000002100 */
[----:B------:R-:W-:Y:S01]  /*0060*/  ULDC.64 UR6, c[0x0][0x208] ;  /* 0x0000820000067ab9 */ /* 0x000fe20000000a00 */
[----:B------:R-:W4:Y:S01]  /*0070*/  S2R R3, SR_CTAID.X ;  /* 0x0000000000037919 */ /* 0x000f220000002500 */
[----:B-1----:R-:W-:Y:S02]  /*0080*/  IMAD.SHL.U32 R17, R17, 0x40, RZ ;  /* 0x0000004011117824 */ /* 0x002fe400078e00ff */
[----:B---3--:R-:W-:Y:S01]  /*0090*/  IMAD.SHL.U32 R0, R2, 0x4, RZ ;  /* 0x0000000402007824 */ /* 0x008fe200078e00ff */
[----:B------:R-:W-:Y:S01]  /*00a0*/  SHF.R.U32.HI R16, RZ, 0x4, R2 ;  /* 0x00000004ff107819 */ /* 0x000fe20000011602 */
[----:B----4-:R-:W-:-:S03]  /*00b0*/  IMAD.SHL.U32 R3, R3, 0x10, RZ ;  /* 0x0000001003037824 */ /* 0x010fc600078e00ff */
[----:B------:R-:W-:Y:S02]  /*00c0*/  LOP3.LUT R6, R17, 0x3c, R0, 0xf8, !PT ;  /* 0x0000003c11067812 */ /* 0x000fe400078ef800 */
[----:B------:R-:W-:Y:S02]  /*00d0*/  SGXT.U32 R16, R16, 0x3 ;  /* 0x000000031010781a */ /* 0x000fe40000000000 */
[----:B------:R-:W-:Y:S02]  /*00e0*/  ISETP.GE.AND P0, PT, R6, 0x100, PT ;  /* 0x000001000600780c */ /* 0x000fe40003f06270 */
[----:B------:R-:W-:Y:S02]  /*00f0*/  LOP3.LUT R7, R3, R16, RZ, 0xfc, !PT ;  /* 0x0000001003077212 */ /* 0x000fe400078efcff */
[----:B------:R-:W-:Y:S02]  /*0100*/  LOP3.LUT R15, R3, 0x8, R16, 0xfe, !PT ;  /* 0x00000008030f7812 */ /* 0x000fe400078efe10 */
[C---:B------:R-:W-:Y:S01]  /*0110*/  ISETP.LT.AND P1, PT, R7.reuse, 0x10, !P0 ;  /* 0x000000100700780c */ /* 0x040fe20004721270 */
[--C-:B------:R-:W-:Y:S01]  /*0120*/  IMAD R13, R7, 0x100, R6.reuse ;  /* 0x00000100070d7824 */ /* 0x100fe200078e0206 */
[C---:B------:R-:W-:Y:S01]  /*0130*/  ISETP.LT.AND P0, PT, R15.reuse, 0x10, !P0 ;  /* 0x000000100f00780c */ /* 0x040fe20004701270 */
[----:B------:R-:W-:-:S02]  /*0140*/  IMAD R7, R15, 0x100, R6 ;  /* 0x000001000f077824 */ /* 0x000fc400078e0206 */
[----:B--2---:R-:W-:-:S04]  /*0150*/  IMAD.WIDE R12, R13, 0x4, R4 ;  /* 0x000000040d0c7825 */ /* 0x004fc800078e0204 */
[----:B------:R-:W-:Y:S01]  /*0160*/  IMAD.WIDE R14, R7, 0x4, R4 ;  /* 0x00000004070e7825 */ /* 0x000fe200078e0204 */
[----:B------:R-:W-:Y:S02]  /*0170*/  CS2R R4, SRZ ;  /* 0x0000000000047805 */ /* 0x000fe4000001ff00 */
[----:B------:R-:W-:Y:S01]  /*0180*/  CS2R R6, SRZ ;  /* 0x0000000000067805 */ /* 0x000fe2000001ff00 */
[----:B------:R1:W2:Y:S05]  /*0190*/  @P1 LDG.E.EL.128 R8, desc[UR6][R12.64] ;  /* 0x000000060c081981 */ /* 0x0002aa000c2e1d00 */
[----:B------:R3:W4:Y:S01]  /*01a0*/  @P0 LDG.E.EL.128 R4, desc[UR6][R14.64] ;  /* 0x000000060e040981 */ /* 0x000722000c2e1d00 */
[----:B------:R-:W5:Y:S01]  /*01b0*/  S2UR UR5, SR_CgaCtaId ;  /* 0x00000000000579c3 */ /* 0x000f620000008800 */
[C---:B------:R-:W-:Y:S01]  /*01c0*/  IMAD.SHL.U32 R18, R2.reuse, 0x40, RZ ;  /* 0x0000004002127824 */ /* 0x040fe200078e00ff */
[----:B------:R-:W-:Y:S01]  /*01d0*/  UMOV UR4, 0x400 ;  /* 0x0000040000047882 */ /* 0x000fe20000000000 */
[----:B------:R-:W-:-:S02]  /*01e0*/  LOP3.LUT R22, R2, 0x7c, RZ, 0xc0, !PT ;  /* 0x0000007c02167812 */ /* 0x000fc400078ec0ff */
[----:B------:R-:W-:Y:S02]  /*01f0*/  SHF.R.U32.HI R2, RZ, 0x2, R2 ;  /* 0x00000002ff027819 */ /* 0x000fe40000011602 */
[----:B------:R-:W-:Y:S02]  /*0200*/  LOP3.LUT R19, R18, 0x3c0, RZ, 0xc0, !PT ;  /* 0x000003c012137812 */ /* 0x000fe400078ec0ff */
[----:B------:R-:W-:Y:S02]  /*0210*/  SGXT.U32 R2, R2, 0x5 ;  /* 0x000000050202781a */ /* 0x000fe40000000000 */
[C---:B-1----:R-:W-:Y:S02]  /*0220*/  LOP3.LUT R12, R19.reuse, 0x10, RZ, 0xfc, !PT ;  /* 0x00000010130c7812 */ /* 0x042fe400078efcff */
[C---:B------:R-:W-:Y:S02]  /*0230*/  LOP3.LUT R18, R19.reuse, 0x20, RZ, 0xfc, !PT ;  /* 0x0000002013127812 */ /* 0x040fe400078efcff */
[----:B------:R-:W-:-:S02]  /*0240*/  LOP3.LUT R16, R19, R16, RZ, 0xfc, !PT ;  /* 0x0000001013107212 */ /* 0x000fc400078efcff */
[----:B------:R-:W-:Y:S02]  /*0250*/  LOP3.LUT R20, R19, 0x30, RZ, 0xfc, !PT ;  /* 0x0000003013147812 */ /* 0x000fe400078efcff */
[----:B------:R-:W-:Y:S01]  /*0260*/  LOP3.LUT R2, R17, R2, RZ, 0xfc, !PT ;  /* 0x0000000211027212 */ /* 0x000fe200078efcff */
[----:B-----5:R-:W-:-:S06]  /*0270*/  UPRMT UR4, UR5, 0x654, UR4 ;  /* 0x0000065405047896 */ /* 0x020fcc0008000004 */
[----:B------:R-:W-:Y:S02]  /*0280*/  LEA.HI R19, R19, UR4, RZ, 0x1e ;  /* 0x0000000413137c11 */ /* 0x000fe4000f8ff0ff */
[----:B------:R-:W-:Y:S02]  /*0290*/  LEA.HI R13, R12, UR4, RZ, 0x1e ;  /* 0x000000040c0d7c11 */ /* 0x000fe4000f8ff0ff */
[----:B---3--:R-:W-:Y:S01]  /*02a0*/  LEA.HI R15, R18, UR4, RZ, 0x1e ;  /* 0x00000004120f7c11 */ /* 0x008fe2000f8ff0ff */
[----:B------:R-:W-:Y:S01]  /*02b0*/  IMAD R19, R16, 0x4, R19 ;  /* 0x0000000410137824 */ /* 0x000fe200078e0213 */
[----:B------:R-:W-:Y:S01]  /*02c0*/  LEA.HI R23, R20, UR4, RZ, 0x1e ;  /* 0x0000000414177c11 */ /* 0x000fe2000f8ff0ff */
[C---:B------:R-:W-:Y:S02]  /*02d0*/  IMAD R18, R16.reuse, 0x4, R13 ;  /* 0x0000000410127824 */ /* 0x040fe400078e020d */
[C---:B------:R-:W-:Y:S02]  /*02e0*/  IMAD R21, R16.reuse, 0x4, R15 ;  /* 0x0000000410157824 */ /* 0x040fe400078e020f */
[----:B------:R-:W-:Y:S01]  /*02f0*/  IMAD R20, R16, 0x4, R23 ;  /* 0x0000000410147824 */ /* 0x000fe200078e0217 */
[----:B------:R-:W-:Y:S01]  /*0300*/  LOP3.LUT R16, R0, 0x1fc, RZ, 0xc0, !PT ;  /* 0x000001fc00107812 */ /* 0x000fe200078ec0ff */
[----:B------:R-:W-:-:S04]  /*0310*/  VIADD R13, R22, UR4 ;  /* 0x00000004160d7c36 */ /* 0x000fc80008000000 */
[----:B------:R-:W-:Y:S01]  /*0320*/  IMAD R22, R16, 0x4, R13 ;  /* 0x0000000410167824 */ /* 0x000fe200078e020d */
[----:B--2---:R-:W-:Y:S04]  /*0330*/  STS [R19], R8 ;  /* 0x0000000813007388 */ /* 0x004fe80000000800 */
[----:B------:R1:W-:Y:S04]  /*0340*/  STS [R18+0x40], R9 ;  /* 0x0000400912007388 */ /* 0x0003e80000000800 */
[----:B------:R-:W-:Y:S04]  /*0350*/  STS [R21+0x80], R10 ;  /* 0x0000800a15007388 */ /* 0x000fe80000000800 */
[----:B------:R2:W-:Y:S01]  /*0360*/  STS [R20+0xc0], R11 ;  /* 0x0000c00b14007388 */ /* 0x0005e20000000800 */
[----:B-1----:R-:W1:Y:S03]  /*0370*/  LDC.64 R8, c[0x0][0x218] ;  /* 0x00008600ff087b82 */ /* 0x002e660000000a00 */
[----:B----4-:R3:W-:Y:S04]  /*0380*/  STS [R19+0x20], R4 ;  /* 0x0000200413007388 */ /* 0x0107e80000000800 */
[----:B------:R4:W-:Y:S01]  /*0390*/  STS [R18+0x60], R5 ;  /* 0x0000600512007388 */ /* 0x0009e20000000800 */
[----:B--2---:R-:W-:-:S03]  /*03a0*/  LOP3.LUT R11, R3, 0xc, R0, 0xf8, !PT ;  /* 0x0000000c030b7812 */ /* 0x004fc600078ef800 */
[----:B------:R-:W-:Y:S01]  /*03b0*/  STS [R21+0xa0], R6 ;  /* 0x0000a00615007388 */ /* 0x000fe20000000800 */
[----:B------:R-:W-:Y:S02]  /*03c0*/  LOP3.LUT R0, R16, 0x200, RZ, 0xfc, !PT ;  /* 0x0000020010007812 */ /* 0x000fe400078efcff */
[----:B------:R-:W-:Y:S01]  /*03d0*/  ISETP.GE.AND P0, PT, R11, 0x10, PT ;  /* 0x000000100b00780c */ /* 0x000fe20003f06270 */
[----:B------:R-:W-:Y:S01]  /*03e0*/  STS [R20+0xe0], R7 ;  /* 0x0000e00714007388 */ /* 0x000fe20000000800 */
[----:B---3--:R-:W-:Y:S01]  /*03f0*/  SHF.R.U32.HI R4, RZ, 0x2, R0 ;  /* 0x00000002ff047819 */ /* 0x008fe20000011600 */
[C---:B------:R-:W-:Y:S01]  /*0400*/  IMAD R3, R2.reuse, 0x10, R11 ;  /* 0x0000001002037824 */ /* 0x040fe200078e020b */
[C---:B------:R-:W-:Y:S01]  /*0410*/  LOP3.LUT R0, R2.reuse, 0x20, RZ, 0xfc, !PT ;  /* 0x0000002002007812 */ /* 0x040fe200078efcff */
[----:B------:R-:W-:Y:S01]  /*0420*/  BAR.SYNC.DEFER_BLOCKING 0x0 ;  /* 0x0000000000007b1d */ /* 0x000fe20000010000 */
[----:B------:R-:W-:Y:S02]  /*0430*/  ISETP.LT.AND P1, PT, R2, 0x100, !P0 ;  /* 0x000001000200780c */ /* 0x000fe40004721270 */
[----:B------:R-:W-:-:S02]  /*0440*/  ISETP.LT.AND P0, PT, R0, 0x100, !P0 ;  /* 0x000001000000780c */ /* 0x000fc40004701270 */
[----:B------:R-:W-:Y:S01]  /*0450*/  LOP3.LUT R4, R4, 0xfc, RZ, 0xc0, !PT ;  /* 0x000000fc04047812 */ /* 0x000fe200078ec0ff */
[----:B-1----:R-:W-:-:S04]  /*0460*/  IMAD.WIDE R2, R3, 0x4, R8 ;  /* 0x0000000403027825 */ /* 0x002fc800078e0208 */
[----:B----4-:R-:W-:-:S04]  /*0470*/  VIADD R5, R4, UR4 ;  /* 0x0000000404057c36 */ /* 0x010fc80008000000 */
[----:B------:R-:W-:Y:S01]  /*0480*/  IMAD R16, R16, 0x4, R5 ;  /* 0x0000000410107824 */ /* 0x000fe200078e0205 */
[----:B------:R-:W-:Y:S04]  /*0490*/  LDS R12, [R22] ;  /* 0x00000000160c7984 */ /* 0x000fe80000000800 */
[----:B------:R-:W-:Y:S04]  /*04a0*/  LDS R13, [R22+0x4] ;  /* 0x00000400160d7984 */ /* 0x000fe80000000800 */
[----:B------:R-:W-:Y:S04]  /*04b0*/  LDS R14, [R22+0x8] ;  /* 0x00000800160e7984 */ /* 0x000fe80000000800 */
[----:B------:R-:W1:Y:S04]  /*04c0*/  LDS R15, [R22+0xc] ;  /* 0x00000c00160f7984 */ /* 0x000e680000000800 */
[----:B-1----:R1:W-:Y:S01]  /*04d0*/  @P1 STG.E.128 desc[UR6][R2.64], R12 ;  /* 0x0000000c02001986 */ /* 0x0023e2000c101d06 */
[----:B------:R-:W-:Y:S05]  /*04e0*/  @!P0 EXIT ;  /* 0x000000000000894d */ /* 0x000fea0003800000 */
[----:B------:R-:W-:Y:S01]  /*04f0*/  LDS R4, [R16+0x800] ;  /* 0x0008000010047984 */ /* 0x000fe20000000800 */
[----:B------:R-:W-:-:S03]  /*0500*/  IMAD R11, R0, 0x10, R11 ;  /* 0x00000010000b7824 */ /* 0x000fc600078e020b */
[----:B------:R-:W-:Y:S01]  /*0510*/  LDS R5, [R16+0x804] ;  /* 0x0008040010057984 */ /* 0x000fe20000000800 */
[----:B------:R-:W-:-:S03]  /*0520*/  IMAD.WIDE R8, R11, 0x4, R8 ;  /* 0x000000040b087825 */ /* 0x000fc600078e0208 */
[----:B------:R-:W-:Y:S04]  /*0530*/  LDS R6, [R16+0x808] ;  /* 0x0008080010067984 */ /* 0x000fe80000000800 */
[----:B------:R-:W0:Y:S04]  /*0540*/  LDS R7, [R16+0x80c] ;  /* 0x00080c0010077984 */ /* 0x000e280000000800 */
[----:B0-----:R-:W-:Y:S01]  /*0550*/  STG.E.128 desc[UR6][R8.64], R4 ;  /* 0x0000000408007986 */ /* 0x001fe2000c101d06 */
[----:B------:R-:W-:Y:S05]  /*0560*/  EXIT ;  /* 0x000000000000794d */ /* 0x000fea0003800000 */
.L_x_0:
[----:B------:R-:W-:-:S00]  /*0570*/  BRA `(.L_x_0) ;  /* 0xfffffffc00fc7947 */ /* 0x000fc0000383ffff */
[----:B------:R-:W-:-:S00]  /*0580*/  NOP ;  /* 0x0000000000007918 */ /* 0x000fc00000000000 */
[----:B------:R-:W-:-:S00]  /*0590*/  NOP ;  /* 0x0000000000007918 */ /* 0x000fc00000000000 */
[----:B------:R-:W-:-:S00]  /*05a0*/  NOP ;  /* 0x0000000000007918 */ /* 0x000fc00000000000 */
[----:B------:R-:W-:-:S00]  /*05b0*/  NOP ;  /* 0x0000000000007918 */ /* 0x000fc00000000000 */
[----:B------:R-:W-:-:S00]  /*05c0*/  NOP ;  /* 0x0000000000007918 */ /* 0x000fc00000000000 */
[----:B------:R-:W-:-:S00]  /*05d0*/  NOP ;  /* 0x0000000000007918 */ /* 0x000fc00000000000 */
[----:B------:R-:W-:-:S00]  /*05e0*/  NOP ;  /* 0x0000000000007918 */ /* 0x000fc00000000000 */
[----:B------:R-:W-:-:S00]  /*05f0*/  NOP ;  /* 0x0000000000007918 */ /* 0x000fc00000000000 */
.L_x_1:


//--------------------- .nv.shared.triton_poi_fused_squeeze_6 --------------------------
	.section	.nv.shared.triton_poi_fused_squeeze_6,"aw",@nobits
	.sectionflags	@""
	.align	16
	.zero		1024


//--------------------- .nv.constant0.triton_poi_fused_squeeze_6 --------------------------
	.section	.nv.constant0.triton_poi_fused_squeeze_6,"a",@progbits
	.sectionflags	@""
	.align	4
.nv.constant0.triton_poi_fused_squeeze_6:
	.zero		552
